//
// Generated by NVIDIA NVVM Compiler
//
// Compiler Build ID: CL-36424714
// Cuda compilation tools, release 13.0, V13.0.88
// Based on NVVM 20.0.0
//

.version 9.0
.target sm_100
.address_size 64

	// .globl	_Z11Pass0_cleanPiS_PjS0_S0_S0_S0_ii

.visible .entry _Z11Pass0_cleanPiS_PjS0_S0_S0_S0_ii(
	.param .u64 .ptr .align 1 _Z11Pass0_cleanPiS_PjS0_S0_S0_S0_ii_param_0,
	.param .u64 .ptr .align 1 _Z11Pass0_cleanPiS_PjS0_S0_S0_S0_ii_param_1,
	.param .u64 .ptr .align 1 _Z11Pass0_cleanPiS_PjS0_S0_S0_S0_ii_param_2,
	.param .u64 .ptr .align 1 _Z11Pass0_cleanPiS_PjS0_S0_S0_S0_ii_param_3,
	.param .u64 .ptr .align 1 _Z11Pass0_cleanPiS_PjS0_S0_S0_S0_ii_param_4,
	.param .u64 .ptr .align 1 _Z11Pass0_cleanPiS_PjS0_S0_S0_S0_ii_param_5,
	.param .u64 .ptr .align 1 _Z11Pass0_cleanPiS_PjS0_S0_S0_S0_ii_param_6,
	.param .u32 _Z11Pass0_cleanPiS_PjS0_S0_S0_S0_ii_param_7,
	.param .u32 _Z11Pass0_cleanPiS_PjS0_S0_S0_S0_ii_param_8
)
{
	.reg .pred 	%p<4>;
	.reg .b32 	%r<15>;
	.reg .b64 	%rd<24>;

	ld.param.u64 	%rd2, [_Z11Pass0_cleanPiS_PjS0_S0_S0_S0_ii_param_1];
	ld.param.u64 	%rd3, [_Z11Pass0_cleanPiS_PjS0_S0_S0_S0_ii_param_2];
	ld.param.u64 	%rd4, [_Z11Pass0_cleanPiS_PjS0_S0_S0_S0_ii_param_3];
	ld.param.u64 	%rd5, [_Z11Pass0_cleanPiS_PjS0_S0_S0_S0_ii_param_4];
	ld.param.u64 	%rd6, [_Z11Pass0_cleanPiS_PjS0_S0_S0_S0_ii_param_5];
	ld.param.u64 	%rd7, [_Z11Pass0_cleanPiS_PjS0_S0_S0_S0_ii_param_6];
	ld.param.u32 	%r3, [_Z11Pass0_cleanPiS_PjS0_S0_S0_S0_ii_param_7];
	ld.param.u32 	%r4, [_Z11Pass0_cleanPiS_PjS0_S0_S0_S0_ii_param_8];
	mov.u32 	%r6, %ctaid.x;
	mov.u32 	%r7, %ntid.x;
	mov.u32 	%r8, %ctaid.y;
	mov.u32 	%r9, %ntid.y;
	mov.u32 	%r10, %tid.x;
	mad.lo.s32 	%r1, %r6, %r7, %r10;
	mov.u32 	%r11, %tid.y;
	mad.lo.s32 	%r12, %r8, %r9, %r11;
	setp.gt.s32 	%p1, %r1, %r3;
	setp.gt.s32 	%p2, %r12, %r4;
	or.pred  	%p3, %p1, %p2;
	@%p3 bra 	$L__BB0_2;
	ld.param.u64 	%rd23, [_Z11Pass0_cleanPiS_PjS0_S0_S0_S0_ii_param_0];
	cvta.to.global.u64 	%rd8, %rd23;
	cvta.to.global.u64 	%rd9, %rd2;
	cvta.to.global.u64 	%rd10, %rd3;
	cvta.to.global.u64 	%rd11, %rd4;
	cvta.to.global.u64 	%rd12, %rd5;
	cvta.to.global.u64 	%rd13, %rd6;
	cvta.to.global.u64 	%rd14, %rd7;
	mad.lo.s32 	%r13, %r3, %r12, %r1;
	mul.wide.s32 	%rd15, %r13, 4;
	add.s64 	%rd16, %rd8, %rd15;
	mov.b32 	%r14, 0;
	st.global.u32 	[%rd16], %r14;
	add.s64 	%rd17, %rd9, %rd15;
	st.global.u32 	[%rd17], %r14;
	add.s64 	%rd18, %rd10, %rd15;
	st.global.u32 	[%rd18], %r14;
	add.s64 	%rd19, %rd11, %rd15;
	st.global.u32 	[%rd19], %r14;
	add.s64 	%rd20, %rd12, %rd15;
	st.global.u32 	[%rd20], %r14;
	add.s64 	%rd21, %rd13, %rd15;
	st.global.u32 	[%rd21], %r14;
	add.s64 	%rd22, %rd14, %rd15;
	st.global.u32 	[%rd22], %r14;
$L__BB0_2:
	ret;

}


// ===== COMPILED SASS (sm_100) =====

	.target	sm_100

	.elftype	@"ET_EXEC"


//--------------------- .note.nv.tkinfo           --------------------------
	.section	.note.nv.tkinfo,"",@"SHT_NOTE"
	.sectionflags	@"SHF_NOTE_NV_TKINFO"
	.tkinfo
        /*0018*/ 	.word	0x00000002
        /*0030*/ 	.string	""
        /*0030*/ 	.string	"ptxas"
        /*0030*/ 	.string	"Cuda compilation tools, release 13.0, V13.0.88"
        /*0030*/ 	.string	"Build cuda_13.0.r13.0/compiler.36424714_0"
        /*0030*/ 	.string	"-arch sm_100 -m 64 "



//--------------------- .note.nv.cuinfo           --------------------------
	.section	.note.nv.cuinfo,"",@"SHT_NOTE"
	.sectionflags	@"SHF_NOTE_NV_CUINFO"
        /*0018*/ 	.short	0x0002
        /*001a*/ 	.short	0x0064
        /*001c*/ 	.short	0x0082
	.zero		2


//--------------------- .nv.info                  --------------------------
	.section	.nv.info,"",@"SHT_CUDA_INFO"
	.align	4


	//----- nvinfo : EIATTR_REGCOUNT
	.align		4
        /*0000*/ 	.byte	0x04, 0x2f
        /*0002*/ 	.short	(.L_1 - .L_0)
	.align		4
.L_0:
        /*0004*/ 	.word	index@(_Z11Pass0_cleanPiS_PjS0_S0_S0_S0_ii)
        /*0008*/ 	.word	0x00000014


	//----- nvinfo : EIATTR_FRAME_SIZE
	.align		4
.L_1:
        /*000c*/ 	.byte	0x04, 0x11
        /*000e*/ 	.short	(.L_3 - .L_2)
	.align		4
.L_2:
        /*0010*/ 	.word	index@(_Z11Pass0_cleanPiS_PjS0_S0_S0_S0_ii)
        /*0014*/ 	.word	0x00000000


	//----- nvinfo : EIATTR_MIN_STACK_SIZE
	.align		4
.L_3:
        /*0018*/ 	.byte	0x04, 0x12
        /*001a*/ 	.short	(.L_5 - .L_4)
	.align		4
.L_4:
        /*001c*/ 	.word	index@(_Z11Pass0_cleanPiS_PjS0_S0_S0_S0_ii)
        /*0020*/ 	.word	0x00000000
.L_5:


//--------------------- .nv.compat                --------------------------
	.section	.nv.compat,"",@"SHT_CUDA_COMPAT_INFO"
	.align	4
        /*0000*/ 	.byte	0x02, 0x09, 0x00, 0x00, 0x02, 0x02, 0x01, 0x00, 0x02, 0x05, 0x05, 0x00, 0x03, 0x07, 0x01, 0x01
        /*0010*/ 	.byte	0x02, 0x03, 0x00, 0x00, 0x02, 0x06, 0x01, 0x00, 0x04, 0x0b, 0x08, 0x00, 0x09, 0x00, 0x00, 0x00
        /*0020*/ 	.byte	0x00, 0x00, 0x00, 0x00


//--------------------- .nv.info._Z11Pass0_cleanPiS_PjS0_S0_S0_S0_ii --------------------------
	.section	.nv.info._Z11Pass0_cleanPiS_PjS0_S0_S0_S0_ii,"",@"SHT_CUDA_INFO"
	.sectionflags	@""
	.align	4


	//----- nvinfo : EIATTR_CUDA_API_VERSION
	.align		4
        /*0000*/ 	.byte	0x04, 0x37
        /*0002*/ 	.short	(.L_7 - .L_6)
.L_6:
        /*0004*/ 	.word	0x00000082


	//----- nvinfo : EIATTR_KPARAM_INFO
	.align		4
.L_7:
        /*0008*/ 	.byte	0x04, 0x17
        /*000a*/ 	.short	(.L_9 - .L_8)
.L_8:
        /*000c*/ 	.word	0x00000000
        /*0010*/ 	.short	0x0008
        /*0012*/ 	.short	0x003c
        /*0014*/ 	.byte	0x00, 0xf0, 0x11, 0x00


	//----- nvinfo : EIATTR_KPARAM_INFO
	.align		4
.L_9:
        /*0018*/ 	.byte	0x04, 0x17
        /*001a*/ 	.short	(.L_11 - .L_10)
.L_10:
        /*001c*/ 	.word	0x00000000
        /*0020*/ 	.short	0x0007
        /*0022*/ 	.short	0x0038
        /*0024*/ 	.byte	0x00, 0xf0, 0x11, 0x00


	//----- nvinfo : EIATTR_KPARAM_INFO
	.align		4
.L_11:
        /*0028*/ 	.byte	0x04, 0x17
        /*002a*/ 	.short	(.L_13 - .L_12)
.L_12:
        /*002c*/ 	.word	0x00000000
        /*0030*/ 	.short	0x0006
        /*0032*/ 	.short	0x0030
        /*0034*/ 	.byte	0x00, 0xf5, 0x21, 0x00


	//----- nvinfo : EIATTR_KPARAM_INFO
	.align		4
.L_13:
        /*0038*/ 	.byte	0x04, 0x17
        /*003a*/ 	.short	(.L_15 - .L_14)
.L_14:
        /*003c*/ 	.word	0x00000000
        /*0040*/ 	.short	0x0005
        /*0042*/ 	.short	0x0028
        /*0044*/ 	.byte	0x00, 0xf5, 0x21, 0x00


	//----- nvinfo : EIATTR_KPARAM_INFO
	.align		4
.L_15:
        /*0048*/ 	.byte	0x04, 0x17
        /*004a*/ 	.short	(.L_17 - .L_16)
.L_16:
        /*004c*/ 	.word	0x00000000
        /*0050*/ 	.short	0x0004
        /*0052*/ 	.short	0x0020
        /*0054*/ 	.byte	0x00, 0xf5, 0x21, 0x00


	//----- nvinfo : EIATTR_KPARAM_INFO
	.align		4
.L_17:
        /*0058*/ 	.byte	0x04, 0x17
        /*005a*/ 	.short	(.L_19 - .L_18)
.L_18:
        /*005c*/ 	.word	0x00000000
        /*0060*/ 	.short	0x0003
        /*0062*/ 	.short	0x0018
        /*0064*/ 	.byte	0x00, 0xf5, 0x21, 0x00


	//----- nvinfo : EIATTR_KPARAM_INFO
	.align		4
.L_19:
        /*0068*/ 	.byte	0x04, 0x17
        /*006a*/ 	.short	(.L_21 - .L_20)
.L_20:
        /*006c*/ 	.word	0x00000000
        /*0070*/ 	.short	0x0002
        /*0072*/ 	.short	0x0010
        /*0074*/ 	.byte	0x00, 0xf5, 0x21, 0x00


	//----- nvinfo : EIATTR_KPARAM_INFO
	.align		4
.L_21:
        /*0078*/ 	.byte	0x04, 0x17
        /*007a*/ 	.short	(.L_23 - .L_22)
.L_22:
        /*007c*/ 	.word	0x00000000
        /*0080*/ 	.short	0x0001
        /*0082*/ 	.short	0x0008
        /*0084*/ 	.byte	0x00, 0xf5, 0x21, 0x00


	//----- nvinfo : EIATTR_KPARAM_INFO
	.align		4
.L_23:
        /*0088*/ 	.byte	0x04, 0x17
        /*008a*/ 	.short	(.L_25 - .L_24)
.L_24:
        /*008c*/ 	.word	0x00000000
        /*0090*/ 	.short	0x0000
        /*0092*/ 	.short	0x0000
        /*0094*/ 	.byte	0x00, 0xf5, 0x21, 0x00


	//----- nvinfo : EIATTR_SPARSE_MMA_MASK
	.align		4
.L_25:
        /*0098*/ 	.byte	0x03, 0x50
        /*009a*/ 	.short	0x0000


	//----- nvinfo : EIATTR_MAXREG_COUNT
	.align		4
        /*009c*/ 	.byte	0x03, 0x1b
        /*009e*/ 	.short	0x00ff


	//----- nvinfo : EIATTR_MERCURY_ISA_VERSION
	.align		4
        /*00a0*/ 	.byte	0x03, 0x5f
        /*00a2*/ 	.short	0x0101


	//----- nvinfo : EIATTR_VRC_CTA_INIT_COUNT
	.align		4
        /*00a4*/ 	.byte	0x02, 0x4a
	.zero		1
	.zero		1


	//----- nvinfo : EIATTR_EXIT_INSTR_OFFSETS
	.align		4
        /*00a8*/ 	.byte	0x04, 0x1c
        /*00aa*/ 	.short	(.L_27 - .L_26)


	//   ....[0]....
.L_26:
        /*00ac*/ 	.word	0x000000c0


	//   ....[1]....
        /*00b0*/ 	.word	0x00000240


	//----- nvinfo : EIATTR_CBANK_PARAM_SIZE
	.align		4
.L_27:
        /*00b4*/ 	.byte	0x03, 0x19
        /*00b6*/ 	.short	0x0040


	//----- nvinfo : EIATTR_PARAM_CBANK
	.align		4
        /*00b8*/ 	.byte	0x04, 0x0a
        /*00ba*/ 	.short	(.L_29 - .L_28)
	.align		4
.L_28:
        /*00bc*/ 	.word	index@(.nv.constant0._Z11Pass0_cleanPiS_PjS0_S0_S0_S0_ii)
        /*00c0*/ 	.short	0x0380
        /*00c2*/ 	.short	0x0040


	//----- nvinfo : EIATTR_SW_WAR
	.align		4
.L_29:
        /*00c4*/ 	.byte	0x04, 0x36
        /*00c6*/ 	.short	(.L_31 - .L_30)
.L_30:
        /*00c8*/ 	.word	0x00000008
.L_31:


//--------------------- .nv.callgraph             --------------------------
	.section	.nv.callgraph,"",@"SHT_CUDA_CALLGRAPH"
	.align	4
	.sectionentsize	8
	.align		4
        /*0000*/ 	.word	0x00000000
	.align		4
        /*0004*/ 	.word	0xffffffff
	.align		4
        /*0008*/ 	.word	0x00000000
	.align		4
        /*000c*/ 	.word	0xfffffffe
	.align		4
        /*0010*/ 	.word	0x00000000
	.align		4
        /*0014*/ 	.word	0xfffffffd
	.align		4
        /*0018*/ 	.word	0x00000000
	.align		4
        /*001c*/ 	.word	0xfffffffc


//--------------------- .text._Z11Pass0_cleanPiS_PjS0_S0_S0_S0_ii --------------------------
	.section	.text._Z11Pass0_cleanPiS_PjS0_S0_S0_S0_ii,"ax",@progbits
	.align	128
        .global         _Z11Pass0_cleanPiS_PjS0_S0_S0_S0_ii
        .type           _Z11Pass0_cleanPiS_PjS0_S0_S0_S0_ii,@function
        .size           _Z11Pass0_cleanPiS_PjS0_S0_S0_S0_ii,(.L_x_1 - _Z11Pass0_cleanPiS_PjS0_S0_S0_S0_ii)
        .other          _Z11Pass0_cleanPiS_PjS0_S0_S0_S0_ii,@"STO_CUDA_ENTRY STV_DEFAULT"
_Z11Pass0_cleanPiS_PjS0_S0_S0_S0_ii:
.text._Z11Pass0_cleanPiS_PjS0_S0_S0_S0_ii:
[----:B------:R-:W-:Y:S01]  /*0000*/  LDC R1, c[0x0][0x37c] ;  /* 0x0000df00ff017b82 */ /* 0x000fe20000000800 */
[----:B------:R-:W0:Y:S07]  /*0010*/  S2R R2, SR_TID.Y ;  /* 0x0000000000027919 */ /* 0x000e2e0000002200 */
[----:B------:R-:W1:Y:S01]  /*0020*/  LDC R0, c[0x0][0x360] ;  /* 0x0000d800ff007b82 */ /* 0x000e620000000800 */
[----:B------:R-:W2:Y:S01]  /*0030*/  LDCU.64 UR6, c[0x0][0x3b8] ;  /* 0x00007700ff0677ac */ /* 0x000ea20008000a00 */
[----:B------:R-:W1:Y:S06]  /*0040*/  S2R R3, SR_TID.X ;  /* 0x0000000000037919 */ /* 0x000e6c0000002100 */
[----:B------:R-:W0:Y:S08]  /*0050*/  S2UR UR5, SR_CTAID.Y ;  /* 0x00000000000579c3 */ /* 0x000e300000002600 */
[----:B------:R-:W0:Y:S08]  /*0060*/  LDC R17, c[0x0][0x364] ;  /* 0x0000d900ff117b82 */ /* 0x000e300000000800 */
[----:B------:R-:W1:Y:S01]  /*0070*/  S2UR UR4, SR_CTAID.X ;  /* 0x00000000000479c3 */ /* 0x000e620000002500 */
[----:B0-----:R-:W-:-:S05]  /*0080*/  IMAD R17, R17, UR5, R2 ;  /* 0x0000000511117c24 */ /* 0x001fca000f8e0202 */
[----:B--2---:R-:W-:Y:S01]  /*0090*/  ISETP.GT.AND P0, PT, R17, UR7, PT ;  /* 0x0000000711007c0c */ /* 0x004fe2000bf04270 */
[----:B-1----:R-:W-:-:S05]  /*00a0*/  IMAD R0, R0, UR4, R3 ;  /* 0x0000000400007c24 */ /* 0x002fca000f8e0203 */
[----:B------:R-:W-:-:S13]  /*00b0*/  ISETP.GT.OR P0, PT, R0, UR6, P0 ;  /* 0x0000000600007c0c */ /* 0x000fda0008704670 */
[----:B------:R-:W-:Y:S05]  /*00c0*/  @P0 EXIT ;  /* 0x000000000000094d */ /* 0x000fea0003800000 */
[----:B------:R-:W0:Y:S01]  /*00d0*/  LDC.64 R6, c[0x0][0x380] ;  /* 0x0000e000ff067b82 */ /* 0x000e220000000a00 */
[----:B------:R-:W1:Y:S01]  /*00e0*/  LDCU.64 UR4, c[0x0][0x358] ;  /* 0x00006b00ff0477ac */ /* 0x000e620008000a00 */
[----:B------:R-:W-:-:S06]  /*00f0*/  IMAD R17, R17, UR6, R0 ;  /* 0x0000000611117c24 */ /* 0x000fcc000f8e0200 */
[----:B------:R-:W2:Y:S08]  /*0100*/  LDC.64 R8, c[0x0][0x388] ;  /* 0x0000e200ff087b82 */ /* 0x000eb00000000a00 */
[----:B------:R-:W3:Y:S08]  /*0110*/  LDC.64 R10, c[0x0][0x390] ;  /* 0x0000e400ff0a7b82 */ /* 0x000ef00000000a00 */
[----:B------:R-:W4:Y:S01]  /*0120*/  LDC.64 R12, c[0x0][0x398] ;  /* 0x0000e600ff0c7b82 */ /* 0x000f220000000a00 */
[----:B0-----:R-:W-:-:S05]  /*0130*/  IMAD.WIDE R6, R17, 0x4, R6 ;  /* 0x0000000411067825 */ /* 0x001fca00078e0206 */
[----:B-1----:R-:W-:Y:S02]  /*0140*/  STG.E desc[UR4][R6.64], RZ ;  /* 0x000000ff06007986 */ /* 0x002fe4000c101904 */
[----:B------:R-:W0:Y:S01]  /*0150*/  LDC.64 R14, c[0x0][0x3a0] ;  /* 0x0000e800ff0e7b82 */ /* 0x000e220000000a00 */
[----:B--2---:R-:W-:-:S05]  /*0160*/  IMAD.WIDE R8, R17, 0x4, R8 ;  /* 0x0000000411087825 */ /* 0x004fca00078e0208 */
[----:B------:R-:W-:Y:S02]  /*0170*/  STG.E desc[UR4][R8.64], RZ ;  /* 0x000000ff08007986 */ /* 0x000fe4000c101904 */
[----:B------:R-:W1:Y:S01]  /*0180*/  LDC.64 R4, c[0x0][0x3a8] ;  /* 0x0000ea00ff047b82 */ /* 0x000e620000000a00 */
[----:B---3--:R-:W-:-:S05]  /*0190*/  IMAD.WIDE R10, R17, 0x4, R10 ;  /* 0x00000004110a7825 */ /* 0x008fca00078e020a */
[----:B------:R-:W-:Y:S02]  /*01a0*/  STG.E desc[UR4][R10.64], RZ ;  /* 0x000000ff0a007986 */ /* 0x000fe4000c101904 */
[----:B------:R-:W2:Y:S01]  /*01b0*/  LDC.64 R2, c[0x0][0x3b0] ;  /* 0x0000ec00ff027b82 */ /* 0x000ea20000000a00 */
[----:B----4-:R-:W-:-:S05]  /*01c0*/  IMAD.WIDE R12, R17, 0x4, R12 ;  /* 0x00000004110c7825 */ /* 0x010fca00078e020c */
[----:B------:R-:W-:Y:S01]  /*01d0*/  STG.E desc[UR4][R12.64], RZ ;  /* 0x000000ff0c007986 */ /* 0x000fe2000c101904 */
[----:B0-----:R-:W-:-:S05]  /*01e0*/  IMAD.WIDE R14, R17, 0x4, R14 ;  /* 0x00000004110e7825 */ /* 0x001fca00078e020e */
[----:B------:R-:W-:Y:S01]  /*01f0*/  STG.E desc[UR4][R14.64], RZ ;  /* 0x000000ff0e007986 */ /* 0x000fe2000c101904 */
[----:B-1----:R-:W-:-:S05]  /*0200*/  IMAD.WIDE R4, R17, 0x4, R4 ;  /* 0x0000000411047825 */ /* 0x002fca00078e0204 */
[----:B------:R-:W-:Y:S01]  /*0210*/  STG.E desc[UR4][R4.64], RZ ;  /* 0x000000ff04007986 */ /* 0x000fe2000c101904 */
[----:B--2---:R-:W-:-:S05]  /*0220*/  IMAD.WIDE R2, R17, 0x4, R2 ;  /* 0x0000000411027825 */ /* 0x004fca00078e0202 */
[----:B------:R-:W-:Y:S01]  /*0230*/  STG.E desc[UR4][R2.64], RZ ;  /* 0x000000ff02007986 */ /* 0x000fe2000c101904 */
[----:B------:R-:W-:Y:S05]  /*0240*/  EXIT ;  /* 0x000000000000794d */ /* 0x000fea0003800000 */
.L_x_0:
[----:B------:R-:W-:-:S00]  /*0250*/  BRA `(.L_x_0) ;  /* 0xfffffffc00fc7947 */ /* 0x000fc0000383ffff */
[----:B------:R-:W-:-:S00]  /*0260*/  NOP ;  /* 0x0000000000007918 */ /* 0x000fc00000000000 */
        /* <DEDUP_REMOVED lines=9> */
.L_x_1:


//--------------------- .nv.shared.reserved.0     --------------------------
	.section	.nv.shared.reserved.0,"aw",@nobits
	.weak		__nv_reservedSMEM_offset_0_alias
	.size		__nv_reservedSMEM_offset_0_alias, 0, 64
	.other		__nv_reservedSMEM_offset_0_alias,@"STO_CUDA_RESERVED_SHARED STV_DEFAULT"
__nv_reservedSMEM_offset_0_alias:
	.zero		0
	.zero		64


//--------------------- .nv.constant0._Z11Pass0_cleanPiS_PjS0_S0_S0_S0_ii --------------------------
	.section	.nv.constant0._Z11Pass0_cleanPiS_PjS0_S0_S0_S0_ii,"a",@progbits
	.sectionflags	@""
	.align	4
.nv.constant0._Z11Pass0_cleanPiS_PjS0_S0_S0_S0_ii:
	.zero		960


//--------------------- SYMBOLS --------------------------

	.type		.nv.reservedSmem.offset0,@object
	.size		.nv.reservedSmem.offset0,0x4
